//
// Generated by NVIDIA NVVM Compiler
//
// Compiler Build ID: CL-36424714
// Cuda compilation tools, release 13.0, V13.0.88
// Based on NVVM 20.0.0
//

.version 9.0
.target sm_100
.address_size 64

	// .globl	_Z5hellov
.extern .func  (.param .b32 func_retval0) vprintf
(
	.param .b64 vprintf_param_0,
	.param .b64 vprintf_param_1
)
;
.global .align 1 .b8 $str[20] = {68, 105, 109, 32, 103, 114, 105, 100, 58, 32, 37, 100, 32, 37, 100, 32, 37, 100, 10};
.global .align 1 .b8 $str$1[47] = {72, 101, 108, 108, 111, 32, 87, 111, 114, 108, 100, 33, 32, 102, 114, 111, 109, 32, 116, 104, 114, 101, 97, 100, 32, 91, 37, 100, 44, 32, 37, 100, 93, 32, 70, 114, 111, 109, 32, 100, 101, 118, 105, 99, 101, 10};

.visible .entry _Z5hellov()
{
	.local .align 8 .b8 	__local_depot0[16];
	.reg .b64 	%SP;
	.reg .b64 	%SPL;
	.reg .b32 	%r<10>;
	.reg .b64 	%rd<7>;

	mov.u64 	%SPL, __local_depot0;
	cvta.local.u64 	%SP, %SPL;
	add.u64 	%rd1, %SP, 0;
	add.u64 	%rd2, %SPL, 0;
	mov.u32 	%r1, %nctaid.x;
	mov.u32 	%r2, %nctaid.y;
	mov.u32 	%r3, %nctaid.z;
	st.local.v2.u32 	[%rd2], {%r1, %r2};
	st.local.u32 	[%rd2+8], %r3;
	mov.u64 	%rd3, $str;
	cvta.global.u64 	%rd4, %rd3;
	{ // callseq 0, 0
	.param .b64 param0;
	st.param.b64 	[param0], %rd4;
	.param .b64 param1;
	st.param.b64 	[param1], %rd1;
	.param .b32 retval0;
	call.uni (retval0), 
	vprintf, 
	(
	param0, 
	param1
	);
	ld.param.b32 	%r4, [retval0];
	} // callseq 0
	mov.u32 	%r6, %tid.x;
	mov.u32 	%r7, %ctaid.x;
	st.local.v2.u32 	[%rd2], {%r6, %r7};
	mov.u64 	%rd5, $str$1;
	cvta.global.u64 	%rd6, %rd5;
	{ // callseq 1, 0
	.param .b64 param0;
	st.param.b64 	[param0], %rd6;
	.param .b64 param1;
	st.param.b64 	[param1], %rd1;
	.param .b32 retval0;
	call.uni (retval0), 
	vprintf, 
	(
	param0, 
	param1
	);
	ld.param.b32 	%r8, [retval0];
	} // callseq 1
	ret;

}


// ===== COMPILED SASS (sm_100) =====

	.target	sm_100

	.elftype	@"ET_EXEC"


//--------------------- .note.nv.tkinfo           --------------------------
	.section	.note.nv.tkinfo,"",@"SHT_NOTE"
	.sectionflags	@"SHF_NOTE_NV_TKINFO"
	.tkinfo
        /*0018*/ 	.word	0x00000002
        /*0030*/ 	.string	""
        /*0030*/ 	.string	"ptxas"
        /*0030*/ 	.string	"Cuda compilation tools, release 13.0, V13.0.88"
        /*0030*/ 	.string	"Build cuda_13.0.r13.0/compiler.36424714_0"
        /*0030*/ 	.string	"-arch sm_100 -m 64 "



//--------------------- .note.nv.cuinfo           --------------------------
	.section	.note.nv.cuinfo,"",@"SHT_NOTE"
	.sectionflags	@"SHF_NOTE_NV_CUINFO"
        /*0018*/ 	.short	0x0002
        /*001a*/ 	.short	0x0064
        /*001c*/ 	.short	0x0082
	.zero		2


//--------------------- .nv.info                  --------------------------
	.section	.nv.info,"",@"SHT_CUDA_INFO"
	.align	4


	//----- nvinfo : EIATTR_REGCOUNT
	.align		4
        /*0000*/ 	.byte	0x04, 0x2f
        /*0002*/ 	.short	(.L_3 - .L_2)
	.align		4
.L_2:
        /*0004*/ 	.word	index@(_Z5hellov)
        /*0008*/ 	.word	0x00000018


	//----- nvinfo : EIATTR_FRAME_SIZE
	.align		4
.L_3:
        /*000c*/ 	.byte	0x04, 0x11
        /*000e*/ 	.short	(.L_5 - .L_4)
	.align		4
.L_4:
        /*0010*/ 	.word	index@(_Z5hellov)
        /*0014*/ 	.word	0x00000010


	//----- nvinfo : EIATTR_MIN_STACK_SIZE
	.align		4
.L_5:
        /*0018*/ 	.byte	0x04, 0x12
        /*001a*/ 	.short	(.L_7 - .L_6)
	.align		4
.L_6:
        /*001c*/ 	.word	index@(_Z5hellov)
        /*0020*/ 	.word	0x00000010
.L_7:


//--------------------- .nv.compat                --------------------------
	.section	.nv.compat,"",@"SHT_CUDA_COMPAT_INFO"
	.align	4
        /*0000*/ 	.byte	0x02, 0x09, 0x00, 0x00, 0x02, 0x02, 0x01, 0x00, 0x02, 0x05, 0x05, 0x00, 0x03, 0x07, 0x01, 0x01
        /*0010*/ 	.byte	0x02, 0x03, 0x00, 0x00, 0x02, 0x06, 0x01, 0x00, 0x04, 0x0b, 0x08, 0x00, 0x09, 0x00, 0x00, 0x00
        /*0020*/ 	.byte	0x00, 0x00, 0x00, 0x00


//--------------------- .nv.info._Z5hellov        --------------------------
	.section	.nv.info._Z5hellov,"",@"SHT_CUDA_INFO"
	.sectionflags	@""
	.align	4


	//----- nvinfo : EIATTR_CUDA_API_VERSION
	.align		4
        /*0000*/ 	.byte	0x04, 0x37
        /*0002*/ 	.short	(.L_9 - .L_8)
.L_8:
        /*0004*/ 	.word	0x00000082


	//----- nvinfo : EIATTR_SPARSE_MMA_MASK
	.align		4
.L_9:
        /*0008*/ 	.byte	0x03, 0x50
        /*000a*/ 	.short	0x0000


	//----- nvinfo : EIATTR_MAXREG_COUNT
	.align		4
        /*000c*/ 	.byte	0x03, 0x1b
        /*000e*/ 	.short	0x00ff


	//----- nvinfo : EIATTR_EXTERNS
	.align		4
        /*0010*/ 	.byte	0x04, 0x0f
        /*0012*/ 	.short	(.L_11 - .L_10)


	//   ....[0]....
	.align		4
.L_10:
        /*0014*/ 	.word	index@(vprintf)


	//----- nvinfo : EIATTR_MERCURY_ISA_VERSION
	.align		4
.L_11:
        /*0018*/ 	.byte	0x03, 0x5f
        /*001a*/ 	.short	0x0101


	//----- nvinfo : EIATTR_VRC_CTA_INIT_COUNT
	.align		4
        /*001c*/ 	.byte	0x02, 0x4a
	.zero		1
	.zero		1


	//----- nvinfo : EIATTR_SYSCALL_OFFSETS
	.align		4
        /*0020*/ 	.byte	0x04, 0x46
        /*0022*/ 	.short	(.L_13 - .L_12)


	//   ....[0]....
.L_12:
        /*0024*/ 	.word	0x00000130


	//   ....[1]....
        /*0028*/ 	.word	0x000001e0


	//----- nvinfo : EIATTR_EXIT_INSTR_OFFSETS
	.align		4
.L_13:
        /*002c*/ 	.byte	0x04, 0x1c
        /*002e*/ 	.short	(.L_15 - .L_14)


	//   ....[0]....
.L_14:
        /*0030*/ 	.word	0x000001f0


	//----- nvinfo : EIATTR_SW_WAR
	.align		4
.L_15:
        /*0034*/ 	.byte	0x04, 0x36
        /*0036*/ 	.short	(.L_17 - .L_16)
.L_16:
        /*0038*/ 	.word	0x00000008
.L_17:


//--------------------- .nv.callgraph             --------------------------
	.section	.nv.callgraph,"",@"SHT_CUDA_CALLGRAPH"
	.align	4
	.sectionentsize	8
	.align		4
        /*0000*/ 	.word	0x00000000
	.align		4
        /*0004*/ 	.word	0xffffffff
	.align		4
        /*0008*/ 	.word	index@(_Z5hellov)
	.align		4
        /*000c*/ 	.word	index@(vprintf)
	.align		4
        /*0010*/ 	.word	0x00000000
	.align		4
        /*0014*/ 	.word	0xfffffffe
	.align		4
        /*0018*/ 	.word	0x00000000
	.align		4
        /*001c*/ 	.word	0xfffffffd
	.align		4
        /*0020*/ 	.word	0x00000000
	.align		4
        /*0024*/ 	.word	0xfffffffc


//--------------------- .nv.constant4             --------------------------
	.section	.nv.constant4,"a",@progbits
	.align	8
	.align		8
.nv.constant4:
        /*0000*/ 	.dword	vprintf
	.align		8
        /*0008*/ 	.dword	$str
	.align		8
        /*0010*/ 	.dword	$str$1


//--------------------- .text._Z5hellov           --------------------------
	.section	.text._Z5hellov,"ax",@progbits
	.align	128
        .global         _Z5hellov
        .type           _Z5hellov,@function
        .size           _Z5hellov,(.L_x_3 - _Z5hellov)
        .other          _Z5hellov,@"STO_CUDA_ENTRY STV_DEFAULT"
_Z5hellov:
.text._Z5hellov:
[----:B------:R-:W0:Y:S01]  /*0000*/  LDC R1, c[0x0][0x37c] ;  /* 0x0000df00ff017b82 */ /* 0x000e220000000800 */
[----:B------:R-:W1:Y:S07]  /*0010*/  LDCU UR5, c[0x0][0x2fc] ;  /* 0x00005f80ff0577ac */ /* 0x000e6e0008000800 */
[----:B------:R-:W2:Y:S01]  /*0020*/  LDC R10, c[0x0][0x370] ;  /* 0x0000dc00ff0a7b82 */ /* 0x000ea20000000800 */
[----:B0-----:R-:W-:Y:S01]  /*0030*/  VIADD R1, R1, 0xfffffff0 ;  /* 0xfffffff001017836 */ /* 0x001fe20000000000 */
[----:B------:R-:W-:Y:S01]  /*0040*/  MOV R2, 0x0 ;  /* 0x0000000000027802 */ /* 0x000fe20000000f00 */
[----:B------:R-:W0:Y:S01]  /*0050*/  LDCU UR4, c[0x0][0x2f8] ;  /* 0x00005f00ff0477ac */ /* 0x000e220008000800 */
[----:B------:R-:W3:Y:S04]  /*0060*/  LDCU.64 UR6, c[0x4][0x8] ;  /* 0x01000100ff0677ac */ /* 0x000ee80008000a00 */
[----:B------:R-:W2:Y:S08]  /*0070*/  LDC R11, c[0x0][0x374] ;  /* 0x0000dd00ff0b7b82 */ /* 0x000eb00000000800 */
[----:B------:R-:W4:Y:S01]  /*0080*/  LDC R0, c[0x0][0x378] ;  /* 0x0000de00ff007b82 */ /* 0x000f220000000800 */
[----:B0-----:R-:W-:-:S07]  /*0090*/  IADD3 R16, P0, PT, R1, UR4, RZ ;  /* 0x0000000401107c10 */ /* 0x001fce000ff1e0ff */
[----:B------:R0:W5:Y:S01]  /*00a0*/  LDC.64 R8, c[0x4][R2] ;  /* 0x0100000002087b82 */ /* 0x0001620000000a00 */
[----:B---3--:R-:W-:Y:S01]  /*00b0*/  MOV R4, UR6 ;  /* 0x0000000600047c02 */ /* 0x008fe20008000f00 */
[----:B-1----:R-:W-:Y:S02]  /*00c0*/  IMAD.X R17, RZ, RZ, UR5, P0 ;  /* 0x00000005ff117e24 */ /* 0x002fe400080e06ff */
[----:B------:R-:W-:Y:S02]  /*00d0*/  IMAD.U32 R5, RZ, RZ, UR7 ;  /* 0x00000007ff057e24 */ /* 0x000fe4000f8e00ff */
[----:B------:R-:W-:Y:S01]  /*00e0*/  IMAD.MOV.U32 R6, RZ, RZ, R16 ;  /* 0x000000ffff067224 */ /* 0x000fe200078e0010 */
[----:B------:R-:W-:Y:S01]  /*00f0*/  MOV R7, R17 ;  /* 0x0000001100077202 */ /* 0x000fe20000000f00 */
[----:B--2---:R0:W-:Y:S04]  /*0100*/  STL.64 [R1], R10 ;  /* 0x0000000a01007387 */ /* 0x0041e80000100a00 */
[----:B----4-:R0:W-:Y:S02]  /*0110*/  STL [R1+0x8], R0 ;  /* 0x0000080001007387 */ /* 0x0101e40000100800 */
[----:B------:R-:W-:-:S07]  /*0120*/  LEPC R20, `(.L_x_0) ;  /* 0x000000001014794e */ /* 0x000fce0000000000 */
[----:B0----5:R-:W-:Y:S05]  /*0130*/  CALL.ABS.NOINC R8 ;  /* 0x0000000008007343 */ /* 0x021fea0003c00000 */
.L_x_0:
[----:B------:R-:W0:Y:S01]  /*0140*/  S2R R8, SR_TID.X ;  /* 0x0000000000087919 */ /* 0x000e220000002100 */
[----:B------:R-:W1:Y:S01]  /*0150*/  LDC.64 R2, c[0x4][R2] ;  /* 0x0100000002027b82 */ /* 0x000e620000000a00 */
[----:B------:R-:W2:Y:S01]  /*0160*/  LDCU.64 UR4, c[0x4][0x10] ;  /* 0x01000200ff0477ac */ /* 0x000ea20008000a00 */
[----:B------:R-:W-:Y:S01]  /*0170*/  IMAD.MOV.U32 R6, RZ, RZ, R16 ;  /* 0x000000ffff067224 */ /* 0x000fe200078e0010 */
[----:B------:R-:W0:Y:S01]  /*0180*/  S2R R9, SR_CTAID.X ;  /* 0x0000000000097919 */ /* 0x000e220000002500 */
[----:B------:R-:W-:Y:S01]  /*0190*/  MOV R7, R17 ;  /* 0x0000001100077202 */ /* 0x000fe20000000f00 */
[----:B--2---:R-:W-:Y:S01]  /*01a0*/  IMAD.U32 R4, RZ, RZ, UR4 ;  /* 0x00000004ff047e24 */ /* 0x004fe2000f8e00ff */
[----:B------:R-:W-:Y:S01]  /*01b0*/  MOV R5, UR5 ;  /* 0x0000000500057c02 */ /* 0x000fe20008000f00 */
[----:B0-----:R0:W-:Y:S06]  /*01c0*/  STL.64 [R1], R8 ;  /* 0x0000000801007387 */ /* 0x0011ec0000100a00 */
[----:B------:R-:W-:-:S07]  /*01d0*/  LEPC R20, `(.L_x_1) ;  /* 0x000000001014794e */ /* 0x000fce0000000000 */
[----:B01----:R-:W-:Y:S05]  /*01e0*/  CALL.ABS.NOINC R2 ;  /* 0x0000000002007343 */ /* 0x003fea0003c00000 */
.L_x_1:
[----:B------:R-:W-:Y:S05]  /*01f0*/  EXIT ;  /* 0x000000000000794d */ /* 0x000fea0003800000 */
.L_x_2:
[----:B------:R-:W-:-:S00]  /*0200*/  BRA `(.L_x_2) ;  /* 0xfffffffc00fc7947 */ /* 0x000fc0000383ffff */
[----:B------:R-:W-:-:S00]  /*0210*/  NOP ;  /* 0x0000000000007918 */ /* 0x000fc00000000000 */
        /* <DEDUP_REMOVED lines=14> */
.L_x_3:


//--------------------- .nv.global.init           --------------------------
	.section	.nv.global.init,"aw",@progbits
.nv.global.init:
	.type		$str,@object
	.size		$str,($str$1 - $str)
$str:
        /*0000*/ 	.byte	0x44, 0x69, 0x6d, 0x20, 0x67, 0x72, 0x69, 0x64, 0x3a, 0x20, 0x25, 0x64, 0x20, 0x25, 0x64, 0x20
        /*0010*/ 	.byte	0x25, 0x64, 0x0a, 0x00
	.type		$str$1,@object
	.size		$str$1,(.L_1 - $str$1)
$str$1:
        /*0014*/ 	.byte	0x48, 0x65, 0x6c, 0x6c, 0x6f, 0x20, 0x57, 0x6f, 0x72, 0x6c, 0x64, 0x21, 0x20, 0x66, 0x72, 0x6f
        /*0024*/ 	.byte	0x6d, 0x20, 0x74, 0x68, 0x72, 0x65, 0x61, 0x64, 0x20, 0x5b, 0x25, 0x64, 0x2c, 0x20, 0x25, 0x64
        /*0034*/ 	.byte	0x5d, 0x20, 0x46, 0x72, 0x6f, 0x6d, 0x20, 0x64, 0x65, 0x76, 0x69, 0x63, 0x65, 0x0a, 0x00
.L_1:


//--------------------- .nv.shared.reserved.0     --------------------------
	.section	.nv.shared.reserved.0,"aw",@nobits
	.weak		__nv_reservedSMEM_offset_0_alias
	.size		__nv_reservedSMEM_offset_0_alias, 0, 64
	.other		__nv_reservedSMEM_offset_0_alias,@"STO_CUDA_RESERVED_SHARED STV_DEFAULT"
__nv_reservedSMEM_offset_0_alias:
	.zero		0
	.zero		64


//--------------------- .nv.constant0._Z5hellov   --------------------------
	.section	.nv.constant0._Z5hellov,"a",@progbits
	.sectionflags	@""
	.align	4
.nv.constant0._Z5hellov:
	.zero		896


//--------------------- SYMBOLS --------------------------

	.type		.nv.reservedSmem.offset0,@object
	.size		.nv.reservedSmem.offset0,0x4
	.type		vprintf,@function
